//
// Generated by NVIDIA NVVM Compiler
//
// Compiler Build ID: CL-36424714
// Cuda compilation tools, release 13.0, V13.0.88
// Based on NVVM 20.0.0
//

.version 9.0
.target sm_100
.address_size 64

	// .globl	_Z10distKernelP6uchar4ii4int2

.visible .entry _Z10distKernelP6uchar4ii4int2(
	.param .u64 .ptr .align 1 _Z10distKernelP6uchar4ii4int2_param_0,
	.param .u32 _Z10distKernelP6uchar4ii4int2_param_1,
	.param .u32 _Z10distKernelP6uchar4ii4int2_param_2,
	.param .align 8 .b8 _Z10distKernelP6uchar4ii4int2_param_3[8]
)
{
	.reg .pred 	%p<5>;
	.reg .b32 	%r<29>;
	.reg .b32 	%f<3>;
	.reg .b64 	%rd<5>;

	ld.param.u64 	%rd1, [_Z10distKernelP6uchar4ii4int2_param_0];
	ld.param.u32 	%r6, [_Z10distKernelP6uchar4ii4int2_param_1];
	ld.param.u32 	%r7, [_Z10distKernelP6uchar4ii4int2_param_2];
	ld.param.v2.u32 	{%r4, %r5}, [_Z10distKernelP6uchar4ii4int2_param_3];
	mov.u32 	%r9, %ctaid.x;
	mov.u32 	%r10, %ntid.x;
	mov.u32 	%r11, %tid.x;
	mad.lo.s32 	%r1, %r9, %r10, %r11;
	mov.u32 	%r12, %ctaid.y;
	mov.u32 	%r13, %ntid.y;
	mov.u32 	%r14, %tid.y;
	mad.lo.s32 	%r15, %r12, %r13, %r14;
	mul.lo.s32 	%r3, %r6, %r15;
	setp.ge.s32 	%p1, %r1, %r6;
	setp.ge.s32 	%p2, %r15, %r7;
	or.pred  	%p3, %p1, %p2;
	@%p3 bra 	$L__BB0_2;
	cvta.to.global.u64 	%rd2, %rd1;
	sub.s32 	%r16, %r1, %r4;
	sub.s32 	%r17, %r15, %r5;
	mul.lo.s32 	%r18, %r17, %r17;
	mad.lo.s32 	%r19, %r16, %r16, %r18;
	cvt.rn.f32.u32 	%f1, %r19;
	sqrt.rn.f32 	%f2, %f1;
	cvt.rzi.s32.f32 	%r20, %f2;
	sub.s32 	%r21, 255, %r20;
	setp.lt.s32 	%p4, %r20, 0;
	max.s32 	%r22, %r21, 0;
	selp.b32 	%r23, %r21, %r22, %p4;
	add.s32 	%r24, %r3, %r1;
	mul.wide.s32 	%rd3, %r24, 4;
	add.s64 	%rd4, %rd2, %rd3;
	prmt.b32 	%r25, %r23, %r23, 0x3340U;
	mov.b32 	%r26, 0;
	prmt.b32 	%r27, %r26, 65535, 0x3340U;
	prmt.b32 	%r28, %r25, %r27, 0x5410U;
	st.global.u32 	[%rd4], %r28;
$L__BB0_2:
	ret;

}


// ===== COMPILED SASS (sm_100) =====

	.target	sm_100

	.elftype	@"ET_EXEC"


//--------------------- .note.nv.tkinfo           --------------------------
	.section	.note.nv.tkinfo,"",@"SHT_NOTE"
	.sectionflags	@"SHF_NOTE_NV_TKINFO"
	.tkinfo
        /*0018*/ 	.word	0x00000002
        /*0030*/ 	.string	""
        /*0030*/ 	.string	"ptxas"
        /*0030*/ 	.string	"Cuda compilation tools, release 13.0, V13.0.88"
        /*0030*/ 	.string	"Build cuda_13.0.r13.0/compiler.36424714_0"
        /*0030*/ 	.string	"-arch sm_100 -m 64 "



//--------------------- .note.nv.cuinfo           --------------------------
	.section	.note.nv.cuinfo,"",@"SHT_NOTE"
	.sectionflags	@"SHF_NOTE_NV_CUINFO"
        /*0018*/ 	.short	0x0002
        /*001a*/ 	.short	0x0064
        /*001c*/ 	.short	0x0082
	.zero		2


//--------------------- .nv.info                  --------------------------
	.section	.nv.info,"",@"SHT_CUDA_INFO"
	.align	4


	//----- nvinfo : EIATTR_REGCOUNT
	.align		4
        /*0000*/ 	.byte	0x04, 0x2f
        /*0002*/ 	.short	(.L_1 - .L_0)
	.align		4
.L_0:
        /*0004*/ 	.word	index@(_Z10distKernelP6uchar4ii4int2)
        /*0008*/ 	.word	0x0000000c


	//----- nvinfo : EIATTR_FRAME_SIZE
	.align		4
.L_1:
        /*000c*/ 	.byte	0x04, 0x11
        /*000e*/ 	.short	(.L_3 - .L_2)
	.align		4
.L_2:
        /*0010*/ 	.word	index@($__internal_0_$__cuda_sm20_sqrt_rn_f32_slowpath)
        /*0014*/ 	.word	0x00000000


	//----- nvinfo : EIATTR_FRAME_SIZE
	.align		4
.L_3:
        /*0018*/ 	.byte	0x04, 0x11
        /*001a*/ 	.short	(.L_5 - .L_4)
	.align		4
.L_4:
        /*001c*/ 	.word	index@(_Z10distKernelP6uchar4ii4int2)
        /*0020*/ 	.word	0x00000000


	//----- nvinfo : EIATTR_MIN_STACK_SIZE
	.align		4
.L_5:
        /*0024*/ 	.byte	0x04, 0x12
        /*0026*/ 	.short	(.L_7 - .L_6)
	.align		4
.L_6:
        /*0028*/ 	.word	index@(_Z10distKernelP6uchar4ii4int2)
        /*002c*/ 	.word	0x00000000
.L_7:


//--------------------- .nv.compat                --------------------------
	.section	.nv.compat,"",@"SHT_CUDA_COMPAT_INFO"
	.align	4
        /*0000*/ 	.byte	0x02, 0x09, 0x00, 0x00, 0x02, 0x02, 0x01, 0x00, 0x02, 0x05, 0x05, 0x00, 0x03, 0x07, 0x01, 0x01
        /*0010*/ 	.byte	0x02, 0x03, 0x00, 0x00, 0x02, 0x06, 0x01, 0x00, 0x04, 0x0b, 0x08, 0x00, 0x01, 0x00, 0x00, 0x00
        /*0020*/ 	.byte	0x00, 0x00, 0x00, 0x00


//--------------------- .nv.info._Z10distKernelP6uchar4ii4int2 --------------------------
	.section	.nv.info._Z10distKernelP6uchar4ii4int2,"",@"SHT_CUDA_INFO"
	.sectionflags	@""
	.align	4


	//----- nvinfo : EIATTR_CUDA_API_VERSION
	.align		4
        /*0000*/ 	.byte	0x04, 0x37
        /*0002*/ 	.short	(.L_9 - .L_8)
.L_8:
        /*0004*/ 	.word	0x00000082


	//----- nvinfo : EIATTR_KPARAM_INFO
	.align		4
.L_9:
        /*0008*/ 	.byte	0x04, 0x17
        /*000a*/ 	.short	(.L_11 - .L_10)
.L_10:
        /*000c*/ 	.word	0x00000000
        /*0010*/ 	.short	0x0003
        /*0012*/ 	.short	0x0010
        /*0014*/ 	.byte	0x00, 0xf0, 0x21, 0x00


	//----- nvinfo : EIATTR_KPARAM_INFO
	.align		4
.L_11:
        /*0018*/ 	.byte	0x04, 0x17
        /*001a*/ 	.short	(.L_13 - .L_12)
.L_12:
        /*001c*/ 	.word	0x00000000
        /*0020*/ 	.short	0x0002
        /*0022*/ 	.short	0x000c
        /*0024*/ 	.byte	0x00, 0xf0, 0x11, 0x00


	//----- nvinfo : EIATTR_KPARAM_INFO
	.align		4
.L_13:
        /*0028*/ 	.byte	0x04, 0x17
        /*002a*/ 	.short	(.L_15 - .L_14)
.L_14:
        /*002c*/ 	.word	0x00000000
        /*0030*/ 	.short	0x0001
        /*0032*/ 	.short	0x0008
        /*0034*/ 	.byte	0x00, 0xf0, 0x11, 0x00


	//----- nvinfo : EIATTR_KPARAM_INFO
	.align		4
.L_15:
        /*0038*/ 	.byte	0x04, 0x17
        /*003a*/ 	.short	(.L_17 - .L_16)
.L_16:
        /*003c*/ 	.word	0x00000000
        /*0040*/ 	.short	0x0000
        /*0042*/ 	.short	0x0000
        /*0044*/ 	.byte	0x00, 0xf5, 0x21, 0x00


	//----- nvinfo : EIATTR_SPARSE_MMA_MASK
	.align		4
.L_17:
        /*0048*/ 	.byte	0x03, 0x50
        /*004a*/ 	.short	0x0000


	//----- nvinfo : EIATTR_MAXREG_COUNT
	.align		4
        /*004c*/ 	.byte	0x03, 0x1b
        /*004e*/ 	.short	0x00ff


	//----- nvinfo : EIATTR_MERCURY_ISA_VERSION
	.align		4
        /*0050*/ 	.byte	0x03, 0x5f
        /*0052*/ 	.short	0x0101


	//----- nvinfo : EIATTR_VRC_CTA_INIT_COUNT
	.align		4
        /*0054*/ 	.byte	0x02, 0x4a
	.zero		1
	.zero		1


	//----- nvinfo : EIATTR_EXIT_INSTR_OFFSETS
	.align		4
        /*0058*/ 	.byte	0x04, 0x1c
        /*005a*/ 	.short	(.L_19 - .L_18)


	//   ....[0]....
.L_18:
        /*005c*/ 	.word	0x000000c0


	//   ....[1]....
        /*0060*/ 	.word	0x000002f0


	//----- nvinfo : EIATTR_CRS_STACK_SIZE
	.align		4
.L_19:
        /*0064*/ 	.byte	0x04, 0x1e
        /*0066*/ 	.short	(.L_21 - .L_20)
.L_20:
        /*0068*/ 	.word	0x00000000


	//----- nvinfo : EIATTR_CBANK_PARAM_SIZE
	.align		4
.L_21:
        /*006c*/ 	.byte	0x03, 0x19
        /*006e*/ 	.short	0x0018


	//----- nvinfo : EIATTR_PARAM_CBANK
	.align		4
        /*0070*/ 	.byte	0x04, 0x0a
        /*0072*/ 	.short	(.L_23 - .L_22)
	.align		4
.L_22:
        /*0074*/ 	.word	index@(.nv.constant0._Z10distKernelP6uchar4ii4int2)
        /*0078*/ 	.short	0x0380
        /*007a*/ 	.short	0x0018


	//----- nvinfo : EIATTR_SW_WAR
	.align		4
.L_23:
        /*007c*/ 	.byte	0x04, 0x36
        /*007e*/ 	.short	(.L_25 - .L_24)
.L_24:
        /*0080*/ 	.word	0x00000008
.L_25:


//--------------------- .nv.callgraph             --------------------------
	.section	.nv.callgraph,"",@"SHT_CUDA_CALLGRAPH"
	.align	4
	.sectionentsize	8
	.align		4
        /*0000*/ 	.word	0x00000000
	.align		4
        /*0004*/ 	.word	0xffffffff
	.align		4
        /*0008*/ 	.word	0x00000000
	.align		4
        /*000c*/ 	.word	0xfffffffe
	.align		4
        /*0010*/ 	.word	0x00000000
	.align		4
        /*0014*/ 	.word	0xfffffffd
	.align		4
        /*0018*/ 	.word	0x00000000
	.align		4
        /*001c*/ 	.word	0xfffffffc


//--------------------- .text._Z10distKernelP6uchar4ii4int2 --------------------------
	.section	.text._Z10distKernelP6uchar4ii4int2,"ax",@progbits
	.align	128
        .global         _Z10distKernelP6uchar4ii4int2
        .type           _Z10distKernelP6uchar4ii4int2,@function
        .size           _Z10distKernelP6uchar4ii4int2,(.L_x_5 - _Z10distKernelP6uchar4ii4int2)
        .other          _Z10distKernelP6uchar4ii4int2,@"STO_CUDA_ENTRY STV_DEFAULT"
_Z10distKernelP6uchar4ii4int2:
.text._Z10distKernelP6uchar4ii4int2:
[----:B------:R-:W-:Y:S01]  /*0000*/  LDC R1, c[0x0][0x37c] ;  /* 0x0000df00ff017b82 */ /* 0x000fe20000000800 */
[----:B------:R-:W0:Y:S07]  /*0010*/  S2R R5, SR_TID.Y ;  /* 0x0000000000057919 */ /* 0x000e2e0000002200 */
[----:B------:R-:W1:Y:S01]  /*0020*/  LDC R3, c[0x0][0x360] ;  /* 0x0000d800ff037b82 */ /* 0x000e620000000800 */
[----:B------:R-:W2:Y:S01]  /*0030*/  LDCU.64 UR6, c[0x0][0x388] ;  /* 0x00007100ff0677ac */ /* 0x000ea20008000a00 */
[----:B------:R-:W1:Y:S06]  /*0040*/  S2R R0, SR_TID.X ;  /* 0x0000000000007919 */ /* 0x000e6c0000002100 */
[----:B------:R-:W0:Y:S08]  /*0050*/  S2UR UR5, SR_CTAID.Y ;  /* 0x00000000000579c3 */ /* 0x000e300000002600 */
[----:B------:R-:W0:Y:S08]  /*0060*/  LDC R2, c[0x0][0x364] ;  /* 0x0000d900ff027b82 */ /* 0x000e300000000800 */
[----:B------:R-:W1:Y:S01]  /*0070*/  S2UR UR4, SR_CTAID.X ;  /* 0x00000000000479c3 */ /* 0x000e620000002500 */
[----:B0-----:R-:W-:-:S05]  /*0080*/  IMAD R2, R2, UR5, R5 ;  /* 0x0000000502027c24 */ /* 0x001fca000f8e0205 */
[----:B--2---:R-:W-:Y:S01]  /*0090*/  ISETP.GE.AND P0, PT, R2, UR7, PT ;  /* 0x0000000702007c0c */ /* 0x004fe2000bf06270 */
[----:B-1----:R-:W-:-:S05]  /*00a0*/  IMAD R3, R3, UR4, R0 ;  /* 0x0000000403037c24 */ /* 0x002fca000f8e0200 */
[----:B------:R-:W-:-:S13]  /*00b0*/  ISETP.GE.OR P0, PT, R3, UR6, P0 ;  /* 0x0000000603007c0c */ /* 0x000fda0008706670 */
[----:B------:R-:W-:Y:S05]  /*00c0*/  @P0 EXIT ;  /* 0x000000000000094d */ /* 0x000fea0003800000 */
[----:B------:R-:W0:Y:S01]  /*00d0*/  LDCU.64 UR4, c[0x0][0x390] ;  /* 0x00007200ff0477ac */ /* 0x000e220008000a00 */
[----:B------:R-:W-:Y:S01]  /*00e0*/  BSSY.RECONVERGENT B0, `(.L_x_0) ;  /* 0x0000012000007945 */ /* 0x000fe20003800200 */
[----:B0-----:R-:W-:Y:S02]  /*00f0*/  IADD3 R4, PT, PT, R2, -UR5, RZ ;  /* 0x8000000502047c10 */ /* 0x001fe4000fffe0ff */
[----:B------:R-:W-:Y:S01]  /*0100*/  IADD3 R0, PT, PT, R3, -UR4, RZ ;  /* 0x8000000403007c10 */ /* 0x000fe2000fffe0ff */
[----:B------:R-:W0:Y:S02]  /*0110*/  LDCU.64 UR4, c[0x0][0x358] ;  /* 0x00006b00ff0477ac */ /* 0x000e240008000a00 */
[----:B------:R-:W-:-:S04]  /*0120*/  IMAD R5, R4, R4, RZ ;  /* 0x0000000404057224 */ /* 0x000fc800078e02ff */
[----:B------:R-:W-:-:S05]  /*0130*/  IMAD R5, R0, R0, R5 ;  /* 0x0000000000057224 */ /* 0x000fca00078e0205 */
[----:B------:R-:W-:-:S04]  /*0140*/  I2FP.F32.U32 R0, R5 ;  /* 0x0000000500007245 */ /* 0x000fc80000201000 */
[----:B------:R1:W2:Y:S01]  /*0150*/  MUFU.RSQ R5, R0 ;  /* 0x0000000000057308 */ /* 0x0002a20000001400 */
[----:B------:R-:W-:-:S05]  /*0160*/  VIADD R4, R0, 0xf3000000 ;  /* 0xf300000000047836 */ /* 0x000fca0000000000 */
[----:B------:R-:W-:-:S13]  /*0170*/  ISETP.GT.U32.AND P0, PT, R4, 0x727fffff, PT ;  /* 0x727fffff0400780c */ /* 0x000fda0003f04070 */
[----:B012---:R-:W-:Y:S05]  /*0180*/  @!P0 BRA `(.L_x_1) ;  /* 0x00000000000c8947 */ /* 0x007fea0003800000 */
[----:B------:R-:W-:-:S07]  /*0190*/  MOV R9, 0x1b0 ;  /* 0x000001b000097802 */ /* 0x000fce0000000f00 */
[----:B------:R-:W-:Y:S05]  /*01a0*/  CALL.REL.NOINC `($__internal_0_$__cuda_sm20_sqrt_rn_f32_slowpath) ;  /* 0x0000000000547944 */ /* 0x000fea0003c00000 */
[----:B------:R-:W-:Y:S05]  /*01b0*/  BRA `(.L_x_2) ;  /* 0x0000000000107947 */ /* 0x000fea0003800000 */
.L_x_1:
[----:B------:R-:W-:Y:S01]  /*01c0*/  FMUL.FTZ R7, R0, R5 ;  /* 0x0000000500077220 */ /* 0x000fe20000410000 */
[----:B------:R-:W-:-:S03]  /*01d0*/  FMUL.FTZ R5, R5, 0.5 ;  /* 0x3f00000005057820 */ /* 0x000fc60000410000 */
[----:B------:R-:W-:-:S04]  /*01e0*/  FFMA R0, -R7, R7, R0 ;  /* 0x0000000707007223 */ /* 0x000fc80000000100 */
[----:B------:R-:W-:-:S07]  /*01f0*/  FFMA R0, R0, R5, R7 ;  /* 0x0000000500007223 */ /* 0x000fce0000000007 */
.L_x_2:
[----:B------:R-:W-:Y:S05]  /*0200*/  BSYNC.RECONVERGENT B0 ;  /* 0x0000000000007941 */ /* 0x000fea0003800200 */
.L_x_0:
[----:B------:R-:W0:Y:S01]  /*0210*/  F2I.TRUNC.NTZ R0, R0 ;  /* 0x0000000000007305 */ /* 0x000e22000020f100 */
[----:B------:R-:W1:Y:S01]  /*0220*/  LDC.64 R4, c[0x0][0x380] ;  /* 0x0000e000ff047b82 */ /* 0x000e620000000a00 */
[----:B------:R-:W2:Y:S01]  /*0230*/  LDCU UR7, c[0x0][0x388] ;  /* 0x00007100ff0777ac */ /* 0x000ea20008000800 */
[----:B------:R-:W-:Y:S02]  /*0240*/  UMOV UR6, 0x3340 ;  /* 0x0000334000067882 */ /* 0x000fe40000000000 */
[----:B------:R-:W-:-:S04]  /*0250*/  MOV R7, UR6 ;  /* 0x0000000600077c02 */ /* 0x000fc80008000f00 */
[----:B------:R-:W-:Y:S02]  /*0260*/  PRMT R7, RZ, R7, 0xffff ;  /* 0x0000ffffff077416 */ /* 0x000fe40000000007 */
[C---:B0-----:R-:W-:Y:S02]  /*0270*/  ISETP.GE.AND P0, PT, R0.reuse, RZ, PT ;  /* 0x000000ff0000720c */ /* 0x041fe40003f06270 */
[----:B------:R-:W-:Y:S01]  /*0280*/  IADD3 R6, PT, PT, -R0, 0xff, RZ ;  /* 0x000000ff00067810 */ /* 0x000fe20007ffe1ff */
[----:B--2---:R-:W-:-:S04]  /*0290*/  IMAD R3, R2, UR7, R3 ;  /* 0x0000000702037c24 */ /* 0x004fc8000f8e0203 */
[----:B-1----:R-:W-:-:S06]  /*02a0*/  IMAD.WIDE R2, R3, 0x4, R4 ;  /* 0x0000000403027825 */ /* 0x002fcc00078e0204 */
[----:B------:R-:W-:-:S04]  /*02b0*/  @P0 VIMNMX R6, PT, PT, RZ, R6, !PT ;  /* 0x00000006ff060248 */ /* 0x000fc80007fe0100 */
[----:B------:R-:W-:-:S04]  /*02c0*/  PRMT R6, R6, 0x3340, R6 ;  /* 0x0000334006067816 */ /* 0x000fc80000000006 */
[----:B------:R-:W-:-:S05]  /*02d0*/  PRMT R7, R6, 0x5410, R7 ;  /* 0x0000541006077816 */ /* 0x000fca0000000007 */
[----:B------:R-:W-:Y:S01]  /*02e0*/  STG.E desc[UR4][R2.64], R7 ;  /* 0x0000000702007986 */ /* 0x000fe2000c101904 */
[----:B------:R-:W-:Y:S05]  /*02f0*/  EXIT ;  /* 0x000000000000794d */ /* 0x000fea0003800000 */
        .weak           $__internal_0_$__cuda_sm20_sqrt_rn_f32_slowpath
        .type           $__internal_0_$__cuda_sm20_sqrt_rn_f32_slowpath,@function
        .size           $__internal_0_$__cuda_sm20_sqrt_rn_f32_slowpath,(.L_x_5 - $__internal_0_$__cuda_sm20_sqrt_rn_f32_slowpath)
$__internal_0_$__cuda_sm20_sqrt_rn_f32_slowpath:
[----:B------:R-:W-:-:S13]  /*0300*/  LOP3.LUT P0, RZ, R0, 0x7fffffff, RZ, 0xc0, !PT ;  /* 0x7fffffff00ff7812 */ /* 0x000fda000780c0ff */
[----:B------:R-:W-:Y:S01]  /*0310*/  @!P0 IMAD.MOV.U32 R4, RZ, RZ, R0 ;  /* 0x000000ffff048224 */ /* 0x000fe200078e0000 */
[----:B------:R-:W-:Y:S06]  /*0320*/  @!P0 BRA `(.L_x_3) ;  /* 0x0000000000408947 */ /* 0x000fec0003800000 */
[----:B------:R-:W-:-:S13]  /*0330*/  FSETP.GEU.FTZ.AND P0, PT, R0, RZ, PT ;  /* 0x000000ff0000720b */ /* 0x000fda0003f1e000 */
[----:B------:R-:W-:Y:S01]  /*0340*/  @!P0 MOV R4, 0x7fffffff ;  /* 0x7fffffff00048802 */ /* 0x000fe20000000f00 */
[----:B------:R-:W-:Y:S06]  /*0350*/  @!P0 BRA `(.L_x_3) ;  /* 0x0000000000348947 */ /* 0x000fec0003800000 */
[----:B------:R-:W-:-:S13]  /*0360*/  FSETP.GTU.FTZ.AND P0, PT, |R0|, +INF , PT ;  /* 0x7f8000000000780b */ /* 0x000fda0003f1c200 */
[----:B------:R-:W-:Y:S01]  /*0370*/  @P0 FADD.FTZ R4, R0, 1 ;  /* 0x3f80000000040421 */ /* 0x000fe20000010000 */
[----:B------:R-:W-:Y:S06]  /*0380*/  @P0 BRA `(.L_x_3) ;  /* 0x0000000000280947 */ /* 0x000fec0003800000 */
[----:B------:R-:W-:-:S13]  /*0390*/  FSETP.NEU.FTZ.AND P0, PT, |R0|, +INF , PT ;  /* 0x7f8000000000780b */ /* 0x000fda0003f1d200 */
[----:B------:R-:W-:-:S04]  /*03a0*/  @P0 FFMA R5, R0, 1.84467440737095516160e+19, RZ ;  /* 0x5f80000000050823 */ /* 0x000fc800000000ff */
[----:B------:R-:W0:Y:S02]  /*03b0*/  @P0 MUFU.RSQ R4, R5 ;  /* 0x0000000500040308 */ /* 0x000e240000001400 */
[----:B0-----:R-:W-:Y:S01]  /*03c0*/  @P0 FMUL.FTZ R6, R5, R4 ;  /* 0x0000000405060220 */ /* 0x001fe20000410000 */
[----:B------:R-:W-:Y:S01]  /*03d0*/  @P0 FMUL.FTZ R8, R4, 0.5 ;  /* 0x3f00000004080820 */ /* 0x000fe20000410000 */
[----:B------:R-:W-:Y:S02]  /*03e0*/  @!P0 MOV R4, R0 ;  /* 0x0000000000048202 */ /* 0x000fe40000000f00 */
[----:B------:R-:W-:-:S04]  /*03f0*/  @P0 FADD.FTZ R7, -R6, -RZ ;  /* 0x800000ff06070221 */ /* 0x000fc80000010100 */
[----:B------:R-:W-:-:S04]  /*0400*/  @P0 FFMA R7, R6, R7, R5 ;  /* 0x0000000706070223 */ /* 0x000fc80000000005 */
[----:B------:R-:W-:-:S04]  /*0410*/  @P0 FFMA R7, R7, R8, R6 ;  /* 0x0000000807070223 */ /* 0x000fc80000000006 */
[----:B------:R-:W-:-:S07]  /*0420*/  @P0 FMUL.FTZ R4, R7, 2.3283064365386962891e-10 ;  /* 0x2f80000007040820 */ /* 0x000fce0000410000 */
.L_x_3:
[----:B------:R-:W-:Y:S02]  /*0430*/  HFMA2 R5, -RZ, RZ, 0, 0 ;  /* 0x00000000ff057431 */ /* 0x000fe400000001ff */
[----:B------:R-:W-:Y:S01]  /*0440*/  IMAD.MOV.U32 R0, RZ, RZ, R4 ;  /* 0x000000ffff007224 */ /* 0x000fe200078e0004 */
[----:B------:R-:W-:-:S04]  /*0450*/  MOV R4, R9 ;  /* 0x0000000900047202 */ /* 0x000fc80000000f00 */
[----:B------:R-:W-:Y:S05]  /*0460*/  RET.REL.NODEC R4 `(_Z10distKernelP6uchar4ii4int2) ;  /* 0xfffffff804e47950 */ /* 0x000fea0003c3ffff */
.L_x_4:
[----:B------:R-:W-:-:S00]  /*0470*/  BRA `(.L_x_4) ;  /* 0xfffffffc00fc7947 */ /* 0x000fc0000383ffff */
[----:B------:R-:W-:-:S00]  /*0480*/  NOP ;  /* 0x0000000000007918 */ /* 0x000fc00000000000 */
[----:B------:R-:W-:-:S00]  /*0490*/  NOP ;  /* 0x0000000000007918 */ /* 0x000fc00000000000 */
[----:B------:R-:W-:-:S00]  /*04a0*/  NOP ;  /* 0x0000000000007918 */ /* 0x000fc00000000000 */
[----:B------:R-:W-:-:S00]  /*04b0*/  NOP ;  /* 0x0000000000007918 */ /* 0x000fc00000000000 */
[----:B------:R-:W-:-:S00]  /*04c0*/  NOP ;  /* 0x0000000000007918 */ /* 0x000fc00000000000 */
[----:B------:R-:W-:-:S00]  /*04d0*/  NOP ;  /* 0x0000000000007918 */ /* 0x000fc00000000000 */
[----:B------:R-:W-:-:S00]  /*04e0*/  NOP ;  /* 0x0000000000007918 */ /* 0x000fc00000000000 */
[----:B------:R-:W-:-:S00]  /*04f0*/  NOP ;  /* 0x0000000000007918 */ /* 0x000fc00000000000 */
.L_x_5:


//--------------------- .nv.shared.reserved.0     --------------------------
	.section	.nv.shared.reserved.0,"aw",@nobits
	.weak		__nv_reservedSMEM_offset_0_alias
	.size		__nv_reservedSMEM_offset_0_alias, 0, 64
	.other		__nv_reservedSMEM_offset_0_alias,@"STO_CUDA_RESERVED_SHARED STV_DEFAULT"
__nv_reservedSMEM_offset_0_alias:
	.zero		0
	.zero		64


//--------------------- .nv.constant0._Z10distKernelP6uchar4ii4int2 --------------------------
	.section	.nv.constant0._Z10distKernelP6uchar4ii4int2,"a",@progbits
	.sectionflags	@""
	.align	4
.nv.constant0._Z10distKernelP6uchar4ii4int2:
	.zero		920


//--------------------- SYMBOLS --------------------------

	.type		.nv.reservedSmem.offset0,@object
	.size		.nv.reservedSmem.offset0,0x4
